//
// Generated by NVIDIA NVVM Compiler
//
// Compiler Build ID: CL-36424714
// Cuda compilation tools, release 13.0, V13.0.88
// Based on NVVM 20.0.0
//

.version 9.0
.target sm_100
.address_size 64

	// .globl	_Z6kernelv
.extern .func  (.param .b32 func_retval0) vprintf
(
	.param .b64 vprintf_param_0,
	.param .b64 vprintf_param_1
)
;
.global .align 1 .b8 $str[19] = {68, 101, 118, 105, 99, 101, 58, 32, 116, 104, 114, 101, 97, 100, 32, 37, 100, 10};

.visible .entry _Z6kernelv()
{
	.local .align 8 .b8 	__local_depot0[8];
	.reg .b64 	%SP;
	.reg .b64 	%SPL;
	.reg .b32 	%r<7>;
	.reg .b64 	%rd<5>;

	mov.u64 	%SPL, __local_depot0;
	cvta.local.u64 	%SP, %SPL;
	add.u64 	%rd1, %SP, 0;
	add.u64 	%rd2, %SPL, 0;
	mov.u32 	%r1, %tid.x;
	mov.u32 	%r2, %ctaid.x;
	mov.u32 	%r3, %ntid.x;
	mad.lo.s32 	%r4, %r2, %r3, %r1;
	st.local.u32 	[%rd2], %r4;
	mov.u64 	%rd3, $str;
	cvta.global.u64 	%rd4, %rd3;
	{ // callseq 0, 0
	.param .b64 param0;
	st.param.b64 	[param0], %rd4;
	.param .b64 param1;
	st.param.b64 	[param1], %rd1;
	.param .b32 retval0;
	call.uni (retval0), 
	vprintf, 
	(
	param0, 
	param1
	);
	ld.param.b32 	%r5, [retval0];
	} // callseq 0
	ret;

}


// ===== COMPILED SASS (sm_100) =====

	.target	sm_100

	.elftype	@"ET_EXEC"


//--------------------- .note.nv.tkinfo           --------------------------
	.section	.note.nv.tkinfo,"",@"SHT_NOTE"
	.sectionflags	@"SHF_NOTE_NV_TKINFO"
	.tkinfo
        /*0018*/ 	.word	0x00000002
        /*0030*/ 	.string	""
        /*0030*/ 	.string	"ptxas"
        /*0030*/ 	.string	"Cuda compilation tools, release 13.0, V13.0.88"
        /*0030*/ 	.string	"Build cuda_13.0.r13.0/compiler.36424714_0"
        /*0030*/ 	.string	"-arch sm_100 -m 64 "



//--------------------- .note.nv.cuinfo           --------------------------
	.section	.note.nv.cuinfo,"",@"SHT_NOTE"
	.sectionflags	@"SHF_NOTE_NV_CUINFO"
        /*0018*/ 	.short	0x0002
        /*001a*/ 	.short	0x0064
        /*001c*/ 	.short	0x0082
	.zero		2


//--------------------- .nv.info                  --------------------------
	.section	.nv.info,"",@"SHT_CUDA_INFO"
	.align	4


	//----- nvinfo : EIATTR_REGCOUNT
	.align		4
        /*0000*/ 	.byte	0x04, 0x2f
        /*0002*/ 	.short	(.L_2 - .L_1)
	.align		4
.L_1:
        /*0004*/ 	.word	index@(_Z6kernelv)
        /*0008*/ 	.word	0x00000018


	//----- nvinfo : EIATTR_FRAME_SIZE
	.align		4
.L_2:
        /*000c*/ 	.byte	0x04, 0x11
        /*000e*/ 	.short	(.L_4 - .L_3)
	.align		4
.L_3:
        /*0010*/ 	.word	index@(_Z6kernelv)
        /*0014*/ 	.word	0x00000008


	//----- nvinfo : EIATTR_MIN_STACK_SIZE
	.align		4
.L_4:
        /*0018*/ 	.byte	0x04, 0x12
        /*001a*/ 	.short	(.L_6 - .L_5)
	.align		4
.L_5:
        /*001c*/ 	.word	index@(_Z6kernelv)
        /*0020*/ 	.word	0x00000008
.L_6:


//--------------------- .nv.compat                --------------------------
	.section	.nv.compat,"",@"SHT_CUDA_COMPAT_INFO"
	.align	4
        /*0000*/ 	.byte	0x02, 0x09, 0x00, 0x00, 0x02, 0x02, 0x01, 0x00, 0x02, 0x05, 0x05, 0x00, 0x03, 0x07, 0x01, 0x01
        /*0010*/ 	.byte	0x02, 0x03, 0x00, 0x00, 0x02, 0x06, 0x01, 0x00, 0x04, 0x0b, 0x08, 0x00, 0x09, 0x00, 0x00, 0x00
        /*0020*/ 	.byte	0x00, 0x00, 0x00, 0x00


//--------------------- .nv.info._Z6kernelv       --------------------------
	.section	.nv.info._Z6kernelv,"",@"SHT_CUDA_INFO"
	.sectionflags	@""
	.align	4


	//----- nvinfo : EIATTR_CUDA_API_VERSION
	.align		4
        /*0000*/ 	.byte	0x04, 0x37
        /*0002*/ 	.short	(.L_8 - .L_7)
.L_7:
        /*0004*/ 	.word	0x00000082


	//----- nvinfo : EIATTR_SPARSE_MMA_MASK
	.align		4
.L_8:
        /*0008*/ 	.byte	0x03, 0x50
        /*000a*/ 	.short	0x0000


	//----- nvinfo : EIATTR_MAXREG_COUNT
	.align		4
        /*000c*/ 	.byte	0x03, 0x1b
        /*000e*/ 	.short	0x00ff


	//----- nvinfo : EIATTR_EXTERNS
	.align		4
        /*0010*/ 	.byte	0x04, 0x0f
        /*0012*/ 	.short	(.L_10 - .L_9)


	//   ....[0]....
	.align		4
.L_9:
        /*0014*/ 	.word	index@(vprintf)


	//----- nvinfo : EIATTR_MERCURY_ISA_VERSION
	.align		4
.L_10:
        /*0018*/ 	.byte	0x03, 0x5f
        /*001a*/ 	.short	0x0101


	//----- nvinfo : EIATTR_VRC_CTA_INIT_COUNT
	.align		4
        /*001c*/ 	.byte	0x02, 0x4a
	.zero		1
	.zero		1


	//----- nvinfo : EIATTR_SYSCALL_OFFSETS
	.align		4
        /*0020*/ 	.byte	0x04, 0x46
        /*0022*/ 	.short	(.L_12 - .L_11)


	//   ....[0]....
.L_11:
        /*0024*/ 	.word	0x00000110


	//----- nvinfo : EIATTR_EXIT_INSTR_OFFSETS
	.align		4
.L_12:
        /*0028*/ 	.byte	0x04, 0x1c
        /*002a*/ 	.short	(.L_14 - .L_13)


	//   ....[0]....
.L_13:
        /*002c*/ 	.word	0x00000120


	//----- nvinfo : EIATTR_SW_WAR
	.align		4
.L_14:
        /*0030*/ 	.byte	0x04, 0x36
        /*0032*/ 	.short	(.L_16 - .L_15)
.L_15:
        /*0034*/ 	.word	0x00000008
.L_16:


//--------------------- .nv.callgraph             --------------------------
	.section	.nv.callgraph,"",@"SHT_CUDA_CALLGRAPH"
	.align	4
	.sectionentsize	8
	.align		4
        /*0000*/ 	.word	0x00000000
	.align		4
        /*0004*/ 	.word	0xffffffff
	.align		4
        /*0008*/ 	.word	index@(_Z6kernelv)
	.align		4
        /*000c*/ 	.word	index@(vprintf)
	.align		4
        /*0010*/ 	.word	0x00000000
	.align		4
        /*0014*/ 	.word	0xfffffffe
	.align		4
        /*0018*/ 	.word	0x00000000
	.align		4
        /*001c*/ 	.word	0xfffffffd
	.align		4
        /*0020*/ 	.word	0x00000000
	.align		4
        /*0024*/ 	.word	0xfffffffc


//--------------------- .nv.constant4             --------------------------
	.section	.nv.constant4,"a",@progbits
	.align	8
	.align		8
.nv.constant4:
        /*0000*/ 	.dword	vprintf
	.align		8
        /*0008*/ 	.dword	$str


//--------------------- .text._Z6kernelv          --------------------------
	.section	.text._Z6kernelv,"ax",@progbits
	.align	128
        .global         _Z6kernelv
        .type           _Z6kernelv,@function
        .size           _Z6kernelv,(.L_x_2 - _Z6kernelv)
        .other          _Z6kernelv,@"STO_CUDA_ENTRY STV_DEFAULT"
_Z6kernelv:
.text._Z6kernelv:
[----:B------:R-:W0:Y:S01]  /*0000*/  LDC R1, c[0x0][0x37c] ;  /* 0x0000df00ff017b82 */ /* 0x000e220000000800 */
[----:B------:R-:W1:Y:S01]  /*0010*/  S2R R0, SR_TID.X ;  /* 0x0000000000007919 */ /* 0x000e620000002100 */
[----:B------:R-:W2:Y:S06]  /*0020*/  LDCU UR5, c[0x0][0x2fc] ;  /* 0x00005f80ff0577ac */ /* 0x000eac0008000800 */
[----:B------:R-:W1:Y:S01]  /*0030*/  S2UR UR6, SR_CTAID.X ;  /* 0x00000000000679c3 */ /* 0x000e620000002500 */
[----:B------:R-:W-:Y:S01]  /*0040*/  MOV R2, 0x0 ;  /* 0x0000000000027802 */ /* 0x000fe20000000f00 */
[----:B0-----:R-:W-:Y:S01]  /*0050*/  VIADD R1, R1, 0xfffffff8 ;  /* 0xfffffff801017836 */ /* 0x001fe20000000000 */
[----:B------:R-:W0:Y:S05]  /*0060*/  LDCU UR4, c[0x0][0x2f8] ;  /* 0x00005f00ff0477ac */ /* 0x000e2a0008000800 */
[----:B------:R-:W1:Y:S01]  /*0070*/  LDC R3, c[0x0][0x360] ;  /* 0x0000d800ff037b82 */ /* 0x000e620000000800 */
[----:B0-----:R-:W-:-:S05]  /*0080*/  IADD3 R6, P0, PT, R1, UR4, RZ ;  /* 0x0000000401067c10 */ /* 0x001fca000ff1e0ff */
[----:B--2---:R-:W-:Y:S02]  /*0090*/  IMAD.X R7, RZ, RZ, UR5, P0 ;  /* 0x00000005ff077e24 */ /* 0x004fe400080e06ff */
[----:B-1----:R-:W-:Y:S01]  /*00a0*/  IMAD R0, R3, UR6, R0 ;  /* 0x0000000603007c24 */ /* 0x002fe2000f8e0200 */
[----:B------:R-:W0:Y:S01]  /*00b0*/  LDCU.64 UR6, c[0x4][0x8] ;  /* 0x01000100ff0677ac */ /* 0x000e220008000a00 */
[----:B------:R-:W1:Y:S03]  /*00c0*/  LDC.64 R2, c[0x4][R2] ;  /* 0x0100000002027b82 */ /* 0x000e660000000a00 */
[----:B------:R2:W-:Y:S01]  /*00d0*/  STL [R1], R0 ;  /* 0x0000000001007387 */ /* 0x0005e20000100800 */
[----:B0-----:R-:W-:Y:S01]  /*00e0*/  IMAD.U32 R4, RZ, RZ, UR6 ;  /* 0x00000006ff047e24 */ /* 0x001fe2000f8e00ff */
[----:B--2---:R-:W-:-:S07]  /*00f0*/  MOV R5, UR7 ;  /* 0x0000000700057c02 */ /* 0x004fce0008000f00 */
[----:B------:R-:W-:-:S07]  /*0100*/  LEPC R20, `(.L_x_0) ;  /* 0x000000001014794e */ /* 0x000fce0000000000 */
[----:B-1----:R-:W-:Y:S05]  /*0110*/  CALL.ABS.NOINC R2 ;  /* 0x0000000002007343 */ /* 0x002fea0003c00000 */
.L_x_0:
[----:B------:R-:W-:Y:S05]  /*0120*/  EXIT ;  /* 0x000000000000794d */ /* 0x000fea0003800000 */
.L_x_1:
[----:B------:R-:W-:-:S00]  /*0130*/  BRA `(.L_x_1) ;  /* 0xfffffffc00fc7947 */ /* 0x000fc0000383ffff */
[----:B------:R-:W-:-:S00]  /*0140*/  NOP ;  /* 0x0000000000007918 */ /* 0x000fc00000000000 */
        /* <DEDUP_REMOVED lines=11> */
.L_x_2:


//--------------------- .nv.global.init           --------------------------
	.section	.nv.global.init,"aw",@progbits
.nv.global.init:
	.type		$str,@object
	.size		$str,(.L_0 - $str)
$str:
        /*0000*/ 	.byte	0x44, 0x65, 0x76, 0x69, 0x63, 0x65, 0x3a, 0x20, 0x74, 0x68, 0x72, 0x65, 0x61, 0x64, 0x20, 0x25
        /*0010*/ 	.byte	0x64, 0x0a, 0x00
.L_0:


//--------------------- .nv.shared.reserved.0     --------------------------
	.section	.nv.shared.reserved.0,"aw",@nobits
	.weak		__nv_reservedSMEM_offset_0_alias
	.size		__nv_reservedSMEM_offset_0_alias, 0, 64
	.other		__nv_reservedSMEM_offset_0_alias,@"STO_CUDA_RESERVED_SHARED STV_DEFAULT"
__nv_reservedSMEM_offset_0_alias:
	.zero		0
	.zero		64


//--------------------- .nv.constant0._Z6kernelv  --------------------------
	.section	.nv.constant0._Z6kernelv,"a",@progbits
	.sectionflags	@""
	.align	4
.nv.constant0._Z6kernelv:
	.zero		896


//--------------------- SYMBOLS --------------------------

	.type		.nv.reservedSmem.offset0,@object
	.size		.nv.reservedSmem.offset0,0x4
	.type		vprintf,@function
